//
// Generated by NVIDIA NVVM Compiler
//
// Compiler Build ID: CL-36424714
// Cuda compilation tools, release 13.0, V13.0.88
// Based on NVVM 20.0.0
//

.version 9.0
.target sm_100
.address_size 64

	// .globl	_Z13reduction_sumPiS_i
// _ZZ13reduction_sumPiS_iE11partial_sum has been demoted

.visible .entry _Z13reduction_sumPiS_i(
	.param .u64 .ptr .align 1 _Z13reduction_sumPiS_i_param_0,
	.param .u64 .ptr .align 1 _Z13reduction_sumPiS_i_param_1,
	.param .u32 _Z13reduction_sumPiS_i_param_2
)
{
	.reg .pred 	%p<6>;
	.reg .b32 	%r<29>;
	.reg .b64 	%rd<9>;
	// demoted variable
	.shared .align 4 .b8 _ZZ13reduction_sumPiS_iE11partial_sum[1024];
	ld.param.u64 	%rd1, [_Z13reduction_sumPiS_i_param_0];
	ld.param.u64 	%rd2, [_Z13reduction_sumPiS_i_param_1];
	ld.param.u32 	%r8, [_Z13reduction_sumPiS_i_param_2];
	mov.u32 	%r1, %ctaid.x;
	mov.u32 	%r2, %ntid.x;
	mov.u32 	%r3, %tid.x;
	mad.lo.s32 	%r4, %r1, %r2, %r3;
	setp.ge.s32 	%p1, %r4, %r8;
	@%p1 bra 	$L__BB0_2;
	cvta.to.global.u64 	%rd3, %rd1;
	mul.wide.s32 	%rd4, %r4, 4;
	add.s64 	%rd5, %rd3, %rd4;
	ld.global.u32 	%r13, [%rd5];
	shl.b32 	%r14, %r3, 2;
	mov.u32 	%r15, _ZZ13reduction_sumPiS_iE11partial_sum;
	add.s32 	%r16, %r15, %r14;
	st.shared.u32 	[%r16], %r13;
	bra.uni 	$L__BB0_3;
$L__BB0_2:
	shl.b32 	%r9, %r3, 2;
	mov.u32 	%r10, _ZZ13reduction_sumPiS_iE11partial_sum;
	add.s32 	%r11, %r10, %r9;
	mov.b32 	%r12, 0;
	st.shared.u32 	[%r11], %r12;
$L__BB0_3:
	bar.sync 	0;
	setp.lt.u32 	%p2, %r2, 2;
	@%p2 bra 	$L__BB0_8;
	mov.b32 	%r28, 1;
	mov.u32 	%r20, _ZZ13reduction_sumPiS_iE11partial_sum;
$L__BB0_5:
	shl.b32 	%r6, %r28, 1;
	mul.lo.s32 	%r7, %r6, %r3;
	setp.ge.u32 	%p3, %r7, %r2;
	@%p3 bra 	$L__BB0_7;
	add.s32 	%r18, %r7, %r28;
	shl.b32 	%r19, %r18, 2;
	add.s32 	%r21, %r20, %r19;
	ld.shared.u32 	%r22, [%r21];
	shl.b32 	%r23, %r7, 2;
	add.s32 	%r24, %r20, %r23;
	ld.shared.u32 	%r25, [%r24];
	add.s32 	%r26, %r25, %r22;
	st.shared.u32 	[%r24], %r26;
$L__BB0_7:
	bar.sync 	0;
	setp.lt.u32 	%p4, %r6, %r2;
	mov.u32 	%r28, %r6;
	@%p4 bra 	$L__BB0_5;
$L__BB0_8:
	setp.ne.s32 	%p5, %r3, 0;
	@%p5 bra 	$L__BB0_10;
	ld.shared.u32 	%r27, [_ZZ13reduction_sumPiS_iE11partial_sum];
	cvta.to.global.u64 	%rd6, %rd2;
	mul.wide.u32 	%rd7, %r1, 4;
	add.s64 	%rd8, %rd6, %rd7;
	st.global.u32 	[%rd8], %r27;
$L__BB0_10:
	ret;

}


// ===== COMPILED SASS (sm_100) =====

	.target	sm_100

	.elftype	@"ET_EXEC"


//--------------------- .note.nv.tkinfo           --------------------------
	.section	.note.nv.tkinfo,"",@"SHT_NOTE"
	.sectionflags	@"SHF_NOTE_NV_TKINFO"
	.tkinfo
        /*0018*/ 	.word	0x00000002
        /*0030*/ 	.string	""
        /*0030*/ 	.string	"ptxas"
        /*0030*/ 	.string	"Cuda compilation tools, release 13.0, V13.0.88"
        /*0030*/ 	.string	"Build cuda_13.0.r13.0/compiler.36424714_0"
        /*0030*/ 	.string	"-arch sm_100 -m 64 "



//--------------------- .note.nv.cuinfo           --------------------------
	.section	.note.nv.cuinfo,"",@"SHT_NOTE"
	.sectionflags	@"SHF_NOTE_NV_CUINFO"
        /*0018*/ 	.short	0x0002
        /*001a*/ 	.short	0x0064
        /*001c*/ 	.short	0x0082
	.zero		2


//--------------------- .nv.info                  --------------------------
	.section	.nv.info,"",@"SHT_CUDA_INFO"
	.align	4


	//----- nvinfo : EIATTR_REGCOUNT
	.align		4
        /*0000*/ 	.byte	0x04, 0x2f
        /*0002*/ 	.short	(.L_1 - .L_0)
	.align		4
.L_0:
        /*0004*/ 	.word	index@(_Z13reduction_sumPiS_i)
        /*0008*/ 	.word	0x0000000c


	//----- nvinfo : EIATTR_FRAME_SIZE
	.align		4
.L_1:
        /*000c*/ 	.byte	0x04, 0x11
        /*000e*/ 	.short	(.L_3 - .L_2)
	.align		4
.L_2:
        /*0010*/ 	.word	index@(_Z13reduction_sumPiS_i)
        /*0014*/ 	.word	0x00000000


	//----- nvinfo : EIATTR_MIN_STACK_SIZE
	.align		4
.L_3:
        /*0018*/ 	.byte	0x04, 0x12
        /*001a*/ 	.short	(.L_5 - .L_4)
	.align		4
.L_4:
        /*001c*/ 	.word	index@(_Z13reduction_sumPiS_i)
        /*0020*/ 	.word	0x00000000
.L_5:


//--------------------- .nv.compat                --------------------------
	.section	.nv.compat,"",@"SHT_CUDA_COMPAT_INFO"
	.align	4
        /*0000*/ 	.byte	0x02, 0x09, 0x00, 0x00, 0x02, 0x02, 0x01, 0x00, 0x02, 0x05, 0x05, 0x00, 0x03, 0x07, 0x01, 0x01
        /*0010*/ 	.byte	0x02, 0x03, 0x00, 0x00, 0x02, 0x06, 0x01, 0x00, 0x04, 0x0b, 0x08, 0x00, 0x09, 0x00, 0x00, 0x00
        /*0020*/ 	.byte	0x00, 0x00, 0x00, 0x00


//--------------------- .nv.info._Z13reduction_sumPiS_i --------------------------
	.section	.nv.info._Z13reduction_sumPiS_i,"",@"SHT_CUDA_INFO"
	.sectionflags	@""
	.align	4


	//----- nvinfo : EIATTR_CUDA_API_VERSION
	.align		4
        /*0000*/ 	.byte	0x04, 0x37
        /*0002*/ 	.short	(.L_7 - .L_6)
.L_6:
        /*0004*/ 	.word	0x00000082


	//----- nvinfo : EIATTR_KPARAM_INFO
	.align		4
.L_7:
        /*0008*/ 	.byte	0x04, 0x17
        /*000a*/ 	.short	(.L_9 - .L_8)
.L_8:
        /*000c*/ 	.word	0x00000000
        /*0010*/ 	.short	0x0002
        /*0012*/ 	.short	0x0010
        /*0014*/ 	.byte	0x00, 0xf0, 0x11, 0x00


	//----- nvinfo : EIATTR_KPARAM_INFO
	.align		4
.L_9:
        /*0018*/ 	.byte	0x04, 0x17
        /*001a*/ 	.short	(.L_11 - .L_10)
.L_10:
        /*001c*/ 	.word	0x00000000
        /*0020*/ 	.short	0x0001
        /*0022*/ 	.short	0x0008
        /*0024*/ 	.byte	0x00, 0xf5, 0x21, 0x00


	//----- nvinfo : EIATTR_KPARAM_INFO
	.align		4
.L_11:
        /*0028*/ 	.byte	0x04, 0x17
        /*002a*/ 	.short	(.L_13 - .L_12)
.L_12:
        /*002c*/ 	.word	0x00000000
        /*0030*/ 	.short	0x0000
        /*0032*/ 	.short	0x0000
        /*0034*/ 	.byte	0x00, 0xf5, 0x21, 0x00


	//----- nvinfo : EIATTR_SPARSE_MMA_MASK
	.align		4
.L_13:
        /*0038*/ 	.byte	0x03, 0x50
        /*003a*/ 	.short	0x0000


	//----- nvinfo : EIATTR_MAXREG_COUNT
	.align		4
        /*003c*/ 	.byte	0x03, 0x1b
        /*003e*/ 	.short	0x00ff


	//----- nvinfo : EIATTR_NUM_BARRIERS
	.align		4
        /*0040*/ 	.byte	0x02, 0x4c
        /*0042*/ 	.byte	0x01
	.zero		1


	//----- nvinfo : EIATTR_MERCURY_ISA_VERSION
	.align		4
        /*0044*/ 	.byte	0x03, 0x5f
        /*0046*/ 	.short	0x0101


	//----- nvinfo : EIATTR_VRC_CTA_INIT_COUNT
	.align		4
        /*0048*/ 	.byte	0x02, 0x4a
	.zero		1
	.zero		1


	//----- nvinfo : EIATTR_EXIT_INSTR_OFFSETS
	.align		4
        /*004c*/ 	.byte	0x04, 0x1c
        /*004e*/ 	.short	(.L_15 - .L_14)


	//   ....[0]....
.L_14:
        /*0050*/ 	.word	0x000002e0


	//   ....[1]....
        /*0054*/ 	.word	0x00000360


	//----- nvinfo : EIATTR_CRS_STACK_SIZE
	.align		4
.L_15:
        /*0058*/ 	.byte	0x04, 0x1e
        /*005a*/ 	.short	(.L_17 - .L_16)
.L_16:
        /*005c*/ 	.word	0x00000000


	//----- nvinfo : EIATTR_CBANK_PARAM_SIZE
	.align		4
.L_17:
        /*0060*/ 	.byte	0x03, 0x19
        /*0062*/ 	.short	0x0014


	//----- nvinfo : EIATTR_PARAM_CBANK
	.align		4
        /*0064*/ 	.byte	0x04, 0x0a
        /*0066*/ 	.short	(.L_19 - .L_18)
	.align		4
.L_18:
        /*0068*/ 	.word	index@(.nv.constant0._Z13reduction_sumPiS_i)
        /*006c*/ 	.short	0x0380
        /*006e*/ 	.short	0x0014


	//----- nvinfo : EIATTR_SW_WAR
	.align		4
.L_19:
        /*0070*/ 	.byte	0x04, 0x36
        /*0072*/ 	.short	(.L_21 - .L_20)
.L_20:
        /*0074*/ 	.word	0x00000008
.L_21:


//--------------------- .nv.callgraph             --------------------------
	.section	.nv.callgraph,"",@"SHT_CUDA_CALLGRAPH"
	.align	4
	.sectionentsize	8
	.align		4
        /*0000*/ 	.word	0x00000000
	.align		4
        /*0004*/ 	.word	0xffffffff
	.align		4
        /*0008*/ 	.word	0x00000000
	.align		4
        /*000c*/ 	.word	0xfffffffe
	.align		4
        /*0010*/ 	.word	0x00000000
	.align		4
        /*0014*/ 	.word	0xfffffffd
	.align		4
        /*0018*/ 	.word	0x00000000
	.align		4
        /*001c*/ 	.word	0xfffffffc


//--------------------- .text._Z13reduction_sumPiS_i --------------------------
	.section	.text._Z13reduction_sumPiS_i,"ax",@progbits
	.align	128
        .global         _Z13reduction_sumPiS_i
        .type           _Z13reduction_sumPiS_i,@function
        .size           _Z13reduction_sumPiS_i,(.L_x_6 - _Z13reduction_sumPiS_i)
        .other          _Z13reduction_sumPiS_i,@"STO_CUDA_ENTRY STV_DEFAULT"
_Z13reduction_sumPiS_i:
.text._Z13reduction_sumPiS_i:
[----:B------:R-:W-:Y:S01]  /*0000*/  LDC R1, c[0x0][0x37c] ;  /* 0x0000df00ff017b82 */ /* 0x000fe20000000800 */
[----:B------:R-:W0:Y:S01]  /*0010*/  S2R R7, SR_CTAID.X ;  /* 0x0000000000077919 */ /* 0x000e220000002500 */
[----:B------:R-:W0:Y:S01]  /*0020*/  LDCU UR8, c[0x0][0x360] ;  /* 0x00006c00ff0877ac */ /* 0x000e220008000800 */
[----:B------:R-:W-:Y:S01]  /*0030*/  BSSY.RECONVERGENT B0, `(.L_x_0) ;  /* 0x0000017000007945 */ /* 0x000fe20003800200 */
[----:B------:R-:W0:Y:S01]  /*0040*/  S2R R9, SR_TID.X ;  /* 0x0000000000097919 */ /* 0x000e220000002100 */
[----:B------:R-:W1:Y:S01]  /*0050*/  LDCU UR4, c[0x0][0x390] ;  /* 0x00007200ff0477ac */ /* 0x000e620008000800 */
[----:B------:R-:W2:Y:S01]  /*0060*/  LDCU.64 UR6, c[0x0][0x358] ;  /* 0x00006b00ff0677ac */ /* 0x000ea20008000a00 */
[----:B0-----:R-:W-:-:S05]  /*0070*/  IMAD R5, R7, UR8, R9 ;  /* 0x0000000807057c24 */ /* 0x001fca000f8e0209 */
[----:B-1----:R-:W-:-:S13]  /*0080*/  ISETP.GE.AND P0, PT, R5, UR4, PT ;  /* 0x0000000405007c0c */ /* 0x002fda000bf06270 */
[----:B--2---:R-:W-:Y:S05]  /*0090*/  @P0 BRA `(.L_x_1) ;  /* 0x0000000000280947 */ /* 0x004fea0003800000 */
[----:B------:R-:W0:Y:S02]  /*00a0*/  LDC.64 R2, c[0x0][0x380] ;  /* 0x0000e000ff027b82 */ /* 0x000e240000000a00 */
[----:B0-----:R-:W-:-:S06]  /*00b0*/  IMAD.WIDE R2, R5, 0x4, R2 ;  /* 0x0000000405027825 */ /* 0x001fcc00078e0202 */
[----:B------:R-:W2:Y:S01]  /*00c0*/  LDG.E R2, desc[UR6][R2.64] ;  /* 0x0000000602027981 */ /* 0x000ea2000c1e1900 */
[----:B------:R-:W0:Y:S01]  /*00d0*/  S2UR UR5, SR_CgaCtaId ;  /* 0x00000000000579c3 */ /* 0x000e220000008800 */
[----:B------:R-:W-:Y:S02]  /*00e0*/  UMOV UR4, 0x400 ;  /* 0x0000040000047882 */ /* 0x000fe40000000000 */
[----:B0-----:R-:W-:-:S06]  /*00f0*/  ULEA UR4, UR5, UR4, 0x18 ;  /* 0x0000000405047291 */ /* 0x001fcc000f8ec0ff */
[----:B------:R-:W-:-:S05]  /*0100*/  MOV R0, UR4 ;  /* 0x0000000400007c02 */ /* 0x000fca0008000f00 */
[----:B------:R-:W-:-:S05]  /*0110*/  IMAD R5, R9, 0x4, R0 ;  /* 0x0000000409057824 */ /* 0x000fca00078e0200 */
[----:B--2---:R1:W-:Y:S01]  /*0120*/  STS [R5], R2 ;  /* 0x0000000205007388 */ /* 0x0043e20000000800 */
[----:B------:R-:W-:Y:S05]  /*0130*/  BRA `(.L_x_2) ;  /* 0x0000000000187947 */ /* 0x000fea0003800000 */
.L_x_1:
[----:B------:R-:W0:Y:S01]  /*0140*/  S2UR UR5, SR_CgaCtaId ;  /* 0x00000000000579c3 */ /* 0x000e220000008800 */
[----:B------:R-:W-:Y:S02]  /*0150*/  UMOV UR4, 0x400 ;  /* 0x0000040000047882 */ /* 0x000fe40000000000 */
[----:B0-----:R-:W-:-:S06]  /*0160*/  ULEA UR4, UR5, UR4, 0x18 ;  /* 0x0000000405047291 */ /* 0x001fcc000f8ec0ff */
[----:B------:R-:W-:-:S05]  /*0170*/  MOV R0, UR4 ;  /* 0x0000000400007c02 */ /* 0x000fca0008000f00 */
[----:B------:R-:W-:-:S05]  /*0180*/  IMAD R2, R9, 0x4, R0 ;  /* 0x0000000409027824 */ /* 0x000fca00078e0200 */
[----:B------:R0:W-:Y:S02]  /*0190*/  STS [R2], RZ ;  /* 0x000000ff02007388 */ /* 0x0001e40000000800 */
.L_x_2:
[----:B------:R-:W-:Y:S05]  /*01a0*/  BSYNC.RECONVERGENT B0 ;  /* 0x0000000000007941 */ /* 0x000fea0003800200 */
.L_x_0:
[----:B------:R-:W-:Y:S01]  /*01b0*/  BAR.SYNC.DEFER_BLOCKING 0x0 ;  /* 0x0000000000007b1d */ /* 0x000fe20000010000 */
[----:B------:R-:W-:Y:S01]  /*01c0*/  UISETP.GE.U32.AND UP0, UPT, UR8, 0x2, UPT ;  /* 0x000000020800788c */ /* 0x000fe2000bf06070 */
[----:B------:R-:W-:-:S08]  /*01d0*/  ISETP.NE.AND P1, PT, R9, RZ, PT ;  /* 0x000000ff0900720c */ /* 0x000fd00003f25270 */
[----:B------:R-:W-:Y:S05]  /*01e0*/  BRA.U !UP0, `(.L_x_3) ;  /* 0x00000001083c7547 */ /* 0x000fea000b800000 */
[----:B------:R-:W-:-:S05]  /*01f0*/  UMOV UR4, 0x1 ;  /* 0x0000000100047882 */ /* 0x000fca0000000000 */
.L_x_4:
[----:B------:R-:W-:-:S04]  /*0200*/  USHF.L.U32 UR5, UR4, 0x1, URZ ;  /* 0x0000000104057899 */ /* 0x000fc800080006ff */
[----:B------:R-:W-:Y:S02]  /*0210*/  UISETP.GE.U32.AND UP0, UPT, UR5, UR8, UPT ;  /* 0x000000080500728c */ /* 0x000fe4000bf06070 */
[----:B-12---:R-:W-:-:S05]  /*0220*/  IMAD R5, R9, UR5, RZ ;  /* 0x0000000509057c24 */ /* 0x006fca000f8e02ff */
[----:B------:R-:W-:-:S13]  /*0230*/  ISETP.GE.U32.AND P0, PT, R5, UR8, PT ;  /* 0x0000000805007c0c */ /* 0x000fda000bf06070 */
[C---:B------:R-:W-:Y:S01]  /*0240*/  @!P0 IADD3 R3, PT, PT, R5.reuse, UR4, RZ ;  /* 0x0000000405038c10 */ /* 0x040fe2000fffe0ff */
[----:B0-----:R-:W-:Y:S01]  /*0250*/  @!P0 IMAD R2, R5, 0x4, R0 ;  /* 0x0000000405028824 */ /* 0x001fe200078e0200 */
[----:B------:R-:W-:Y:S02]  /*0260*/  UMOV UR4, UR5 ;  /* 0x0000000500047c82 */ /* 0x000fe40008000000 */
[----:B------:R-:W-:Y:S02]  /*0270*/  @!P0 LEA R3, R3, R0, 0x2 ;  /* 0x0000000003038211 */ /* 0x000fe400078e10ff */
[----:B------:R-:W-:Y:S04]  /*0280*/  @!P0 LDS R4, [R2] ;  /* 0x0000000002048984 */ /* 0x000fe80000000800 */
[----:B------:R-:W0:Y:S02]  /*0290*/  @!P0 LDS R3, [R3] ;  /* 0x0000000003038984 */ /* 0x000e240000000800 */
[----:B0-----:R-:W-:-:S05]  /*02a0*/  @!P0 IADD3 R5, PT, PT, R3, R4, RZ ;  /* 0x0000000403058210 */ /* 0x001fca0007ffe0ff */
[----:B------:R2:W-:Y:S01]  /*02b0*/  @!P0 STS [R2], R5 ;  /* 0x0000000502008388 */ /* 0x0005e20000000800 */
[----:B------:R-:W-:Y:S06]  /*02c0*/  BAR.SYNC.DEFER_BLOCKING 0x0 ;  /* 0x0000000000007b1d */ /* 0x000fec0000010000 */
[----:B------:R-:W-:Y:S05]  /*02d0*/  BRA.U !UP0, `(.L_x_4) ;  /* 0xfffffffd08c87547 */ /* 0x000fea000b83ffff */
.L_x_3:
[----:B------:R-:W-:Y:S05]  /*02e0*/  @P1 EXIT ;  /* 0x000000000000194d */ /* 0x000fea0003800000 */
[----:B------:R-:W3:Y:S01]  /*02f0*/  S2UR UR5, SR_CgaCtaId ;  /* 0x00000000000579c3 */ /* 0x000ee20000008800 */
[----:B------:R-:W-:-:S07]  /*0300*/  UMOV UR4, 0x400 ;  /* 0x0000040000047882 */ /* 0x000fce0000000000 */
[----:B012---:R-:W0:Y:S01]  /*0310*/  LDC.64 R2, c[0x0][0x388] ;  /* 0x0000e200ff027b82 */ /* 0x007e220000000a00 */
[----:B---3--:R-:W-:Y:S01]  /*0320*/  ULEA UR4, UR5, UR4, 0x18 ;  /* 0x0000000405047291 */ /* 0x008fe2000f8ec0ff */
[----:B0-----:R-:W-:-:S08]  /*0330*/  IMAD.WIDE.U32 R2, R7, 0x4, R2 ;  /* 0x0000000407027825 */ /* 0x001fd000078e0002 */
[----:B------:R-:W0:Y:S04]  /*0340*/  LDS R5, [UR4] ;  /* 0x00000004ff057984 */ /* 0x000e280008000800 */
[----:B0-----:R-:W-:Y:S01]  /*0350*/  STG.E desc[UR6][R2.64], R5 ;  /* 0x0000000502007986 */ /* 0x001fe2000c101906 */
[----:B------:R-:W-:Y:S05]  /*0360*/  EXIT ;  /* 0x000000000000794d */ /* 0x000fea0003800000 */
.L_x_5:
[----:B------:R-:W-:-:S00]  /*0370*/  BRA `(.L_x_5) ;  /* 0xfffffffc00fc7947 */ /* 0x000fc0000383ffff */
[----:B------:R-:W-:-:S00]  /*0380*/  NOP ;  /* 0x0000000000007918 */ /* 0x000fc00000000000 */
[----:B------:R-:W-:-:S00]  /*0390*/  NOP ;  /* 0x0000000000007918 */ /* 0x000fc00000000000 */
[----:B------:R-:W-:-:S00]  /*03a0*/  NOP ;  /* 0x0000000000007918 */ /* 0x000fc00000000000 */
[----:B------:R-:W-:-:S00]  /*03b0*/  NOP ;  /* 0x0000000000007918 */ /* 0x000fc00000000000 */
[----:B------:R-:W-:-:S00]  /*03c0*/  NOP ;  /* 0x0000000000007918 */ /* 0x000fc00000000000 */
[----:B------:R-:W-:-:S00]  /*03d0*/  NOP ;  /* 0x0000000000007918 */ /* 0x000fc00000000000 */
[----:B------:R-:W-:-:S00]  /*03e0*/  NOP ;  /* 0x0000000000007918 */ /* 0x000fc00000000000 */
[----:B------:R-:W-:-:S00]  /*03f0*/  NOP ;  /* 0x0000000000007918 */ /* 0x000fc00000000000 */
.L_x_6:


//--------------------- .nv.shared._Z13reduction_sumPiS_i --------------------------
	.section	.nv.shared._Z13reduction_sumPiS_i,"aw",@nobits
	.sectionflags	@""
	.align	4
.nv.shared._Z13reduction_sumPiS_i:
	.zero		2048


//--------------------- .nv.shared.reserved.0     --------------------------
	.section	.nv.shared.reserved.0,"aw",@nobits
	.weak		__nv_reservedSMEM_offset_0_alias
	.size		__nv_reservedSMEM_offset_0_alias, 0, 64
	.other		__nv_reservedSMEM_offset_0_alias,@"STO_CUDA_RESERVED_SHARED STV_DEFAULT"
__nv_reservedSMEM_offset_0_alias:
	.zero		0
	.zero		64


//--------------------- .nv.constant0._Z13reduction_sumPiS_i --------------------------
	.section	.nv.constant0._Z13reduction_sumPiS_i,"a",@progbits
	.sectionflags	@""
	.align	4
.nv.constant0._Z13reduction_sumPiS_i:
	.zero		916


//--------------------- SYMBOLS --------------------------

	.type		.nv.reservedSmem.offset0,@object
	.size		.nv.reservedSmem.offset0,0x4
	.type		.nv.reservedSmem.cap,@object
	.size		.nv.reservedSmem.cap,0x4
